	.headerflags	@"EF_CUDA_TEXMODE_UNIFIED EF_CUDA_64BIT_ADDRESS EF_CUDA_ACCELERATORS EF_CUDA_SM90 EF_CUDA_VIRTUAL_SM(EF_CUDA_SM90)"
	.elftype	@"ET_EXEC"


//--------------------- .nv.info                  --------------------------
	.section	.nv.info,"",@"SHT_CUDA_INFO"
	.align	4


	//----- nvinfo : EIATTR_REGCOUNT
	.align		4
        /*0000*/ 	.byte	0x04, 0x2f
        /*0002*/ 	.short	(.L_1 - .L_0)
	.align		4
.L_0:
        /*0004*/ 	.word	index@(triton_poi_fused_convolution_leaky_relu_5)
        /*0008*/ 	.word	0x00000010


	//----- nvinfo : EIATTR_MIN_STACK_SIZE
	.align		4
.L_1:
        /*000c*/ 	.byte	0x04, 0x12
        /*000e*/ 	.short	(.L_3 - .L_2)
	.align		4
.L_2:
        /*0010*/ 	.word	index@(triton_poi_fused_convolution_leaky_relu_5)
        /*0014*/ 	.word	0x00000000


	//----- nvinfo : EIATTR_FRAME_SIZE
	.align		4
.L_3:
        /*0018*/ 	.byte	0x04, 0x11
        /*001a*/ 	.short	(.L_5 - .L_4)
	.align		4
.L_4:
        /*001c*/ 	.word	index@(triton_poi_fused_convolution_leaky_relu_5)
        /*0020*/ 	.word	0x00000000


	//----- nvinfo : EIATTR_MIN_STACK_SIZE
	.align		4
.L_5:
        /*0024*/ 	.byte	0x04, 0x12
        /*0026*/ 	.short	(.L_7 - .L_6)
	.align		4
.L_6:
        /*0028*/ 	.word	index@(triton_poi_fused_convolution_leaky_relu_5)
        /*002c*/ 	.word	0x00000000
.L_7:


//--------------------- .nv.info.triton_poi_fused_convolution_leaky_relu_5 --------------------------
	.section	.nv.info.triton_poi_fused_convolution_leaky_relu_5,"",@"SHT_CUDA_INFO"
	.sectionflags	@""
	.align	4


	//----- nvinfo : EIATTR_CUDA_API_VERSION
	.align		4
        /*0000*/ 	.byte	0x04, 0x37
        /*0002*/ 	.short	(.L_9 - .L_8)
.L_8:
        /*0004*/ 	.word	0x0000007c


	//----- nvinfo : EIATTR_KPARAM_INFO
	.align		4
.L_9:
        /*0008*/ 	.byte	0x04, 0x17
        /*000a*/ 	.short	(.L_11 - .L_10)
.L_10:
        /*000c*/ 	.word	0x00000000
        /*0010*/ 	.short	0x0003
        /*0012*/ 	.short	0x0018
        /*0014*/ 	.byte	0x00, 0xf0, 0x11, 0x00


	//----- nvinfo : EIATTR_KPARAM_INFO
	.align		4
.L_11:
        /*0018*/ 	.byte	0x04, 0x17
        /*001a*/ 	.short	(.L_13 - .L_12)
.L_12:
        /*001c*/ 	.word	0x00000000
        /*0020*/ 	.short	0x0002
        /*0022*/ 	.short	0x0010
        /*0024*/ 	.byte	0x00, 0xf4, 0x21, 0x00


	//----- nvinfo : EIATTR_KPARAM_INFO
	.align		4
.L_13:
        /*0028*/ 	.byte	0x04, 0x17
        /*002a*/ 	.short	(.L_15 - .L_14)
.L_14:
        /*002c*/ 	.word	0x00000000
        /*0030*/ 	.short	0x0001
        /*0032*/ 	.short	0x0008
        /*0034*/ 	.byte	0x00, 0xf4, 0x21, 0x00


	//----- nvinfo : EIATTR_KPARAM_INFO
	.align		4
.L_15:
        /*0038*/ 	.byte	0x04, 0x17
        /*003a*/ 	.short	(.L_17 - .L_16)
.L_16:
        /*003c*/ 	.word	0x00000000
        /*0040*/ 	.short	0x0000
        /*0042*/ 	.short	0x0000
        /*0044*/ 	.byte	0x00, 0xf4, 0x21, 0x00


	//----- nvinfo : EIATTR_SPARSE_MMA_MASK
	.align		4
.L_17:
        /*0048*/ 	.byte	0x03, 0x50
        /*004a*/ 	.short	0x0000


	//----- nvinfo : EIATTR_MAXREG_COUNT
	.align		4
        /*004c*/ 	.byte	0x03, 0x1b
        /*004e*/ 	.short	0x00ff


	//----- nvinfo : EIATTR_EXIT_INSTR_OFFSETS
	.align		4
        /*0050*/ 	.byte	0x04, 0x1c
        /*0052*/ 	.short	(.L_19 - .L_18)


	//   ....[0]....
.L_18:
        /*0054*/ 	.word	0x00000210


	//   ....[1]....
        /*0058*/ 	.word	0x00000230


	//----- nvinfo : EIATTR_REQNTID
	.align		4
.L_19:
        /*005c*/ 	.byte	0x04, 0x10
        /*005e*/ 	.short	(.L_21 - .L_20)
.L_20:
        /*0060*/ 	.word	0x00000080
        /*0064*/ 	.word	0x00000001
        /*0068*/ 	.word	0x00000001


	//----- nvinfo : EIATTR_CBANK_PARAM_SIZE
	.align		4
.L_21:
        /*006c*/ 	.byte	0x03, 0x19
        /*006e*/ 	.short	0x001c


	//----- nvinfo : EIATTR_PARAM_CBANK
	.align		4
        /*0070*/ 	.byte	0x04, 0x0a
        /*0072*/ 	.short	(.L_23 - .L_22)
	.align		4
.L_22:
        /*0074*/ 	.word	index@(.nv.constant0.triton_poi_fused_convolution_leaky_relu_5)
        /*0078*/ 	.short	0x0210
        /*007a*/ 	.short	0x001c


	//----- nvinfo : EIATTR_SW_WAR
	.align		4
.L_23:
        /*007c*/ 	.byte	0x04, 0x36
        /*007e*/ 	.short	(.L_25 - .L_24)
.L_24:
        /*0080*/ 	.word	0x00000008
.L_25:


//--------------------- .nv.callgraph             --------------------------
	.section	.nv.callgraph,"",@"SHT_CUDA_CALLGRAPH"
	.align	4
	.sectionentsize	8
	.align		4
        /*0000*/ 	.word	0x00000000
	.align		4
        /*0004*/ 	.word	0xffffffff
	.align		4
        /*0008*/ 	.word	0x00000000
	.align		4
        /*000c*/ 	.word	0xfffffffe
	.align		4
        /*0010*/ 	.word	0x00000000
	.align		4
        /*0014*/ 	.word	0xfffffffd
	.align		4
        /*0018*/ 	.word	0x00000000
	.align		4
        /*001c*/ 	.word	0xfffffffc


//--------------------- .text.triton_poi_fused_convolution_leaky_relu_5 --------------------------
	.section	.text.triton_poi_fused_convolution_leaky_relu_5,"ax",@progbits
	.align	128
        .global         triton_poi_fused_convolution_leaky_relu_5
        .type           triton_poi_fused_convolution_leaky_relu_5,@function
        .size           triton_poi_fused_convolution_leaky_relu_5,(.L_x_1 - triton_poi_fused_convolution_leaky_relu_5)
        .other          triton_poi_fused_convolution_leaky_relu_5,@"STO_CUDA_ENTRY STV_DEFAULT"
triton_poi_fused_convolution_leaky_relu_5:
.text.triton_poi_fused_convolution_leaky_relu_5:
[----:B------:R-:W0:Y:S02]  /*0000*/  LDC R1, c[0x0][0x28] ;  /* 0x00000a00ff017b82 */ /* 0x000e240000000800 */
[----:B------:R-:W1:Y:S01]  /*0010*/  S2R R0, SR_TID.X ;  /* 0x0000000000007919 */ /* 0x000e620000002100 */
[----:B------:R-:W2:Y:S01]  /*0020*/  LDC.64 R4, c[0x0][0x218] ;  /* 0x00008600ff047b82 */ /* 0x000ea20000000a00 */
[----:B------:R-:W-:Y:S01]  /*0030*/  IMAD.MOV.U32 R11, RZ, RZ, RZ ;  /* 0x000000ffff0b7224 */ /* 0x000fe200078e00ff */
[----:B------:R-:W-:Y:S01]  /*0040*/  ULDC.64 UR4, c[0x0][0x208] ;  /* 0x0000820000047ab9 */ /* 0x000fe20000000a00 */
[----:B------:R-:W3:Y:S01]  /*0050*/  S2R R7, SR_CTAID.X ;  /* 0x0000000000077919 */ /* 0x000ee20000002500 */
[----:B------:R-:W-:-:S04]  /*0060*/  ULDC.64 UR6, c[0x0][0x220] ;  /* 0x0000880000067ab9 */ /* 0x000fc80000000a00 */
[----:B------:R-:W4:Y:S01]  /*0070*/  LDC.64 R2, c[0x0][0x210] ;  /* 0x00008400ff027b82 */ /* 0x000f220000000a00 */
[----:B-1----:R-:W-:Y:S01]  /*0080*/  IMAD.SHL.U32 R0, R0, 0x2, RZ ;  /* 0x0000000200007824 */ /* 0x002fe200078e00ff */
[----:B---3--:R-:W-:-:S04]  /*0090*/  SHF.R.S32.HI R6, RZ, 0x17, R7 ;  /* 0x00000017ff067819 */ /* 0x008fc80000011407 */
[----:B------:R-:W-:-:S05]  /*00a0*/  LOP3.LUT R0, R0, 0xfe, RZ, 0xc0, !PT ;  /* 0x000000fe00007812 */ /* 0x000fca00078ec0ff */
[----:B------:R-:W-:Y:S01]  /*00b0*/  IMAD R7, R7, 0x100, R0 ;  /* 0x0000010007077824 */ /* 0x000fe200078e0200 */
[----:B------:R-:W-:-:S03]  /*00c0*/  SGXT R0, R6, 0x1 ;  /* 0x000000010600781a */ /* 0x000fc60000000200 */
[C---:B----4-:R-:W-:Y:S01]  /*00d0*/  IMAD.WIDE R2, R7.reuse, 0x4, R2 ;  /* 0x0000000407027825 */ /* 0x050fe200078e0202 */
[----:B------:R-:W-:Y:S02]  /*00e0*/  LEA.HI R0, R0, R7, RZ, 0x5 ;  /* 0x0000000700007211 */ /* 0x000fe400078f28ff */
[----:B------:R-:W-:Y:S02]  /*00f0*/  ISETP.GE.AND P0, PT, R7, 0x400, PT ;  /* 0x000004000700780c */ /* 0x000fe40003f06270 */
[----:B------:R-:W-:Y:S01]  /*0100*/  SHF.R.S32.HI R9, RZ, 0x5, R0 ;  /* 0x00000005ff097819 */ /* 0x000fe20000011400 */
[----:B------:R-:W-:-:S04]  /*0110*/  IMAD.MOV.U32 R0, RZ, RZ, RZ ;  /* 0x000000ffff007224 */ /* 0x000fc800078e00ff */
[----:B--2---:R-:W-:Y:S01]  /*0120*/  IMAD.WIDE R4, R9, 0x4, R4 ;  /* 0x0000000409047825 */ /* 0x004fe200078e0204 */
[----:B------:R-:W-:-:S05]  /*0130*/  CS2R R8, SRZ ;  /* 0x0000000000087805 */ /* 0x000fca000001ff00 */
[----:B------:R-:W2:Y:S04]  /*0140*/  @!P0 LDG.E.EL R0, desc[UR4][R4.64] ;  /* 0x0000000404008981 */ /* 0x000ea8000c2e1900 */
[----:B------:R-:W2:Y:S04]  /*0150*/  @!P0 LDG.E.64 R8, desc[UR4][R2.64] ;  /* 0x0000000402088981 */ /* 0x000ea8000c1e1b00 */
[----:B------:R-:W3:Y:S01]  /*0160*/  @!P0 LDG.E.EL R11, desc[UR4][R4.64] ;  /* 0x00000004040b8981 */ /* 0x000ee2000c2e1900 */
[----:B------:R-:W-:-:S04]  /*0170*/  IADD3 R6, P1, R7, UR6, RZ ;  /* 0x0000000607067c10 */ /* 0x000fc8000ff3e0ff */
[----:B------:R-:W-:Y:S02]  /*0180*/  LEA.HI.X.SX32 R7, R7, UR7, 0x1, P1 ;  /* 0x0000000707077c11 */ /* 0x000fe400088f0eff */
[----:B--2---:R-:W-:Y:S01]  /*0190*/  FSETP.GT.AND P2, PT, R9, -R0, PT ;  /* 0x800000000900720b */ /* 0x004fe20003f44000 */
[----:B------:R-:W-:Y:S01]  /*01a0*/  FADD R13, R0, R9 ;  /* 0x00000009000d7221 */ /* 0x000fe20000000000 */
[----:B---3--:R-:W-:Y:S01]  /*01b0*/  FSETP.GT.AND P3, PT, R8, -R11, PT ;  /* 0x8000000b0800720b */ /* 0x008fe20003f64000 */
[----:B------:R-:W-:Y:S01]  /*01c0*/  FADD R12, R11, R8 ;  /* 0x000000080b0c7221 */ /* 0x000fe20000000000 */
[----:B------:R-:W-:Y:S02]  /*01d0*/  SEL R9, RZ, 0x100, !P2 ;  /* 0x00000100ff097807 */ /* 0x000fe40005000000 */
[----:B------:R-:W-:Y:S02]  /*01e0*/  SEL R0, RZ, 0x1, !P3 ;  /* 0x00000001ff007807 */ /* 0x000fe40005800000 */
[----:B------:R1:W-:Y:S03]  /*01f0*/  @!P0 STG.E.64 desc[UR4][R2.64], R12 ;  /* 0x0000000c02008986 */ /* 0x0003e6000c101b04 */
[----:B------:R-:W-:Y:S01]  /*0200*/  IMAD.IADD R9, R0, 0x1, R9 ;  /* 0x0000000100097824 */ /* 0x000fe200078e0209 */
[----:B------:R-:W-:Y:S06]  /*0210*/  @P0 EXIT ;  /* 0x000000000000094d */ /* 0x000fec0003800000 */
[----:B------:R-:W-:Y:S01]  /*0220*/  STG.E.U16 desc[UR4][R6.64], R9 ;  /* 0x0000000906007986 */ /* 0x000fe2000c101504 */
[----:B------:R-:W-:Y:S05]  /*0230*/  EXIT ;  /* 0x000000000000794d */ /* 0x000fea0003800000 */
.L_x_0:
[----:B------:R-:W-:-:S00]  /*0240*/  BRA `(.L_x_0) ;  /* 0xfffffffc00fc7947 */ /* 0x000fc0000383ffff */
[----:B------:R-:W-:-:S00]  /*0250*/  NOP ;  /* 0x0000000000007918 */ /* 0x000fc00000000000 */
        /* <DEDUP_REMOVED lines=10> */
.L_x_1:


//--------------------- .nv.constant0.triton_poi_fused_convolution_leaky_relu_5 --------------------------
	.section	.nv.constant0.triton_poi_fused_convolution_leaky_relu_5,"a",@progbits
	.sectionflags	@""
	.align	4
.nv.constant0.triton_poi_fused_convolution_leaky_relu_5:
	.zero		556
